	.headerflags	@"EF_CUDA_TEXMODE_UNIFIED EF_CUDA_64BIT_ADDRESS EF_CUDA_ACCELERATORS EF_CUDA_SM90 EF_CUDA_VIRTUAL_SM(EF_CUDA_SM90)"
	.elftype	@"ET_EXEC"


//--------------------- .nv.info                  --------------------------
	.section	.nv.info,"",@"SHT_CUDA_INFO"
	.align	4


	//----- nvinfo : EIATTR_REGCOUNT
	.align		4
        /*0000*/ 	.byte	0x04, 0x2f
        /*0002*/ 	.short	(.L_1 - .L_0)
	.align		4
.L_0:
        /*0004*/ 	.word	index@(triton_poi_fused__to_copy_add_arange_mul_24)
        /*0008*/ 	.word	0x00000009


	//----- nvinfo : EIATTR_MIN_STACK_SIZE
	.align		4
.L_1:
        /*000c*/ 	.byte	0x04, 0x12
        /*000e*/ 	.short	(.L_3 - .L_2)
	.align		4
.L_2:
        /*0010*/ 	.word	index@(triton_poi_fused__to_copy_add_arange_mul_24)
        /*0014*/ 	.word	0x00000000


	//----- nvinfo : EIATTR_FRAME_SIZE
	.align		4
.L_3:
        /*0018*/ 	.byte	0x04, 0x11
        /*001a*/ 	.short	(.L_5 - .L_4)
	.align		4
.L_4:
        /*001c*/ 	.word	index@(triton_poi_fused__to_copy_add_arange_mul_24)
        /*0020*/ 	.word	0x00000000


	//----- nvinfo : EIATTR_MIN_STACK_SIZE
	.align		4
.L_5:
        /*0024*/ 	.byte	0x04, 0x12
        /*0026*/ 	.short	(.L_7 - .L_6)
	.align		4
.L_6:
        /*0028*/ 	.word	index@(triton_poi_fused__to_copy_add_arange_mul_24)
        /*002c*/ 	.word	0x00000000
.L_7:


//--------------------- .nv.info.triton_poi_fused__to_copy_add_arange_mul_24 --------------------------
	.section	.nv.info.triton_poi_fused__to_copy_add_arange_mul_24,"",@"SHT_CUDA_INFO"
	.sectionflags	@""
	.align	4


	//----- nvinfo : EIATTR_CUDA_API_VERSION
	.align		4
        /*0000*/ 	.byte	0x04, 0x37
        /*0002*/ 	.short	(.L_9 - .L_8)
.L_8:
        /*0004*/ 	.word	0x0000007c


	//----- nvinfo : EIATTR_KPARAM_INFO
	.align		4
.L_9:
        /*0008*/ 	.byte	0x04, 0x17
        /*000a*/ 	.short	(.L_11 - .L_10)
.L_10:
        /*000c*/ 	.word	0x00000000
        /*0010*/ 	.short	0x0001
        /*0012*/ 	.short	0x0008
        /*0014*/ 	.byte	0x00, 0xf0, 0x11, 0x00


	//----- nvinfo : EIATTR_KPARAM_INFO
	.align		4
.L_11:
        /*0018*/ 	.byte	0x04, 0x17
        /*001a*/ 	.short	(.L_13 - .L_12)
.L_12:
        /*001c*/ 	.word	0x00000000
        /*0020*/ 	.short	0x0000
        /*0022*/ 	.short	0x0000
        /*0024*/ 	.byte	0x00, 0xf4, 0x21, 0x00


	//----- nvinfo : EIATTR_SPARSE_MMA_MASK
	.align		4
.L_13:
        /*0028*/ 	.byte	0x03, 0x50
        /*002a*/ 	.short	0x0000


	//----- nvinfo : EIATTR_MAXREG_COUNT
	.align		4
        /*002c*/ 	.byte	0x03, 0x1b
        /*002e*/ 	.short	0x00ff


	//----- nvinfo : EIATTR_EXIT_INSTR_OFFSETS
	.align		4
        /*0030*/ 	.byte	0x04, 0x1c
        /*0032*/ 	.short	(.L_15 - .L_14)


	//   ....[0]....
.L_14:
        /*0034*/ 	.word	0x000000d0


	//   ....[1]....
        /*0038*/ 	.word	0x00000100


	//----- nvinfo : EIATTR_REQNTID
	.align		4
.L_15:
        /*003c*/ 	.byte	0x04, 0x10
        /*003e*/ 	.short	(.L_17 - .L_16)
.L_16:
        /*0040*/ 	.word	0x00000020
        /*0044*/ 	.word	0x00000001
        /*0048*/ 	.word	0x00000001


	//----- nvinfo : EIATTR_CBANK_PARAM_SIZE
	.align		4
.L_17:
        /*004c*/ 	.byte	0x03, 0x19
        /*004e*/ 	.short	0x000c


	//----- nvinfo : EIATTR_PARAM_CBANK
	.align		4
        /*0050*/ 	.byte	0x04, 0x0a
        /*0052*/ 	.short	(.L_19 - .L_18)
	.align		4
.L_18:
        /*0054*/ 	.word	index@(.nv.constant0.triton_poi_fused__to_copy_add_arange_mul_24)
        /*0058*/ 	.short	0x0210
        /*005a*/ 	.short	0x000c


	//----- nvinfo : EIATTR_SW_WAR
	.align		4
.L_19:
        /*005c*/ 	.byte	0x04, 0x36
        /*005e*/ 	.short	(.L_21 - .L_20)
.L_20:
        /*0060*/ 	.word	0x00000008
.L_21:


//--------------------- .nv.callgraph             --------------------------
	.section	.nv.callgraph,"",@"SHT_CUDA_CALLGRAPH"
	.align	4
	.sectionentsize	8
	.align		4
        /*0000*/ 	.word	0x00000000
	.align		4
        /*0004*/ 	.word	0xffffffff
	.align		4
        /*0008*/ 	.word	0x00000000
	.align		4
        /*000c*/ 	.word	0xfffffffe
	.align		4
        /*0010*/ 	.word	0x00000000
	.align		4
        /*0014*/ 	.word	0xfffffffd
	.align		4
        /*0018*/ 	.word	0x00000000
	.align		4
        /*001c*/ 	.word	0xfffffffc


//--------------------- .text.triton_poi_fused__to_copy_add_arange_mul_24 --------------------------
	.section	.text.triton_poi_fused__to_copy_add_arange_mul_24,"ax",@progbits
	.align	128
        .global         triton_poi_fused__to_copy_add_arange_mul_24
        .type           triton_poi_fused__to_copy_add_arange_mul_24,@function
        .size           triton_poi_fused__to_copy_add_arange_mul_24,(.L_x_1 - triton_poi_fused__to_copy_add_arange_mul_24)
        .other          triton_poi_fused__to_copy_add_arange_mul_24,@"STO_CUDA_ENTRY STV_DEFAULT"
triton_poi_fused__to_copy_add_arange_mul_24:
.text.triton_poi_fused__to_copy_add_arange_mul_24:
[----:B------:R-:W0:Y:S02]  /*0000*/  LDC R1, c[0x0][0x28] ;  /* 0x00000a00ff017b82 */ /* 0x000e240000000800 */
[----:B------:R-:W1:Y:S01]  /*0010*/  S2R R6, SR_TID.X ;  /* 0x0000000000067919 */ /* 0x000e620000002100 */
[----:B------:R-:W2:Y:S01]  /*0020*/  LDC.64 R2, c[0x0][0x210] ;  /* 0x00008400ff027b82 */ /* 0x000ea20000000a00 */
[----:B------:R-:W3:Y:S01]  /*0030*/  S2R R5, SR_CTAID.X ;  /* 0x0000000000057919 */ /* 0x000ee20000002500 */
[C---:B-1----:R-:W-:Y:S02]  /*0040*/  LOP3.LUT R0, R6.reuse, 0x7, RZ, 0xc0, !PT ;  /* 0x0000000706007812 */ /* 0x042fe400078ec0ff */
[----:B------:R-:W-:-:S03]  /*0050*/  LOP3.LUT P0, RZ, R6, 0x18, RZ, 0xc0, !PT ;  /* 0x0000001806ff7812 */ /* 0x000fc6000780c0ff */
[----:B---3--:R-:W-:-:S04]  /*0060*/  IMAD R5, R5, 0x8, R0 ;  /* 0x0000000805057824 */ /* 0x008fc800078e0200 */
[C---:B--2---:R-:W-:Y:S01]  /*0070*/  IMAD.WIDE R2, R5.reuse, 0x8, R2 ;  /* 0x0000000805027825 */ /* 0x044fe200078e0202 */
[----:B------:R-:W-:Y:S02]  /*0080*/  I2FP.F32.S32 R0, R5 ;  /* 0x0000000500007245 */ /* 0x000fe40000201400 */
[----:B------:R-:W-:-:S03]  /*0090*/  ISETP.LT.AND P0, PT, R5, 0x8, !P0 ;  /* 0x000000080500780c */ /* 0x000fc60004701270 */
[----:B------:R-:W-:-:S04]  /*00a0*/  FMUL R0, R0, 0.5 ;  /* 0x3f00000000007820 */ /* 0x000fc80000400000 */
[----:B------:R-:W1:Y:S02]  /*00b0*/  F2I.TRUNC.NTZ R4, R0 ;  /* 0x0000000000047305 */ /* 0x000e64000020f100 */
[----:B-1----:R-:W-:-:S04]  /*00c0*/  SHF.R.S32.HI R5, RZ, 0x1f, R4 ;  /* 0x0000001fff057819 */ /* 0x002fc80000011404 */
[----:B------:R-:W-:Y:S05]  /*00d0*/  @!P0 EXIT ;  /* 0x000000000000894d */ /* 0x000fea0003800000 */
[----:B------:R-:W-:Y:S02]  /*00e0*/  ULDC.64 UR4, c[0x0][0x208] ;  /* 0x0000820000047ab9 */ /* 0x000fe40000000a00 */
[----:B------:R-:W-:Y:S01]  /*00f0*/  STG.E.64 desc[UR4][R2.64], R4 ;  /* 0x0000000402007986 */ /* 0x000fe2000c101b04 */
[----:B------:R-:W-:Y:S05]  /*0100*/  EXIT ;  /* 0x000000000000794d */ /* 0x000fea0003800000 */
.L_x_0:
[----:B------:R-:W-:-:S00]  /*0110*/  BRA `(.L_x_0) ;  /* 0xfffffffc00fc7947 */ /* 0x000fc0000383ffff */
[----:B------:R-:W-:-:S00]  /*0120*/  NOP ;  /* 0x0000000000007918 */ /* 0x000fc00000000000 */
        /* <DEDUP_REMOVED lines=13> */
.L_x_1:


//--------------------- .nv.constant0.triton_poi_fused__to_copy_add_arange_mul_24 --------------------------
	.section	.nv.constant0.triton_poi_fused__to_copy_add_arange_mul_24,"a",@progbits
	.sectionflags	@""
	.align	4
.nv.constant0.triton_poi_fused__to_copy_add_arange_mul_24:
	.zero		540
